//
// Generated by NVIDIA NVVM Compiler
//
// Compiler Build ID: CL-36424714
// Cuda compilation tools, release 13.0, V13.0.88
// Based on NVVM 20.0.0
//

.version 9.0
.target sm_100
.address_size 64

	// .globl	_Z9vectorAddPiS_S_i

.visible .entry _Z9vectorAddPiS_S_i(
	.param .u64 .ptr .align 1 _Z9vectorAddPiS_S_i_param_0,
	.param .u64 .ptr .align 1 _Z9vectorAddPiS_S_i_param_1,
	.param .u64 .ptr .align 1 _Z9vectorAddPiS_S_i_param_2,
	.param .u32 _Z9vectorAddPiS_S_i_param_3
)
{
	.reg .pred 	%p<3>;
	.reg .b32 	%r<25>;
	.reg .b64 	%rd<11>;

	ld.param.u64 	%rd4, [_Z9vectorAddPiS_S_i_param_0];
	ld.param.u64 	%rd5, [_Z9vectorAddPiS_S_i_param_1];
	ld.param.u64 	%rd6, [_Z9vectorAddPiS_S_i_param_2];
	ld.param.u32 	%r7, [_Z9vectorAddPiS_S_i_param_3];
	mov.u32 	%r8, %ctaid.x;
	mov.u32 	%r9, %ntid.x;
	mov.u32 	%r10, %tid.x;
	mad.lo.s32 	%r1, %r8, %r9, %r10;
	setp.ge.s32 	%p1, %r1, %r7;
	@%p1 bra 	$L__BB0_3;
	cvta.to.global.u64 	%rd7, %rd6;
	cvta.to.global.u64 	%rd8, %rd4;
	cvta.to.global.u64 	%rd9, %rd5;
	mul.wide.s32 	%rd10, %r1, 4;
	add.s64 	%rd1, %rd7, %rd10;
	add.s64 	%rd2, %rd8, %rd10;
	add.s64 	%rd3, %rd9, %rd10;
	ld.global.u32 	%r23, [%rd1];
	mov.b32 	%r24, 0;
$L__BB0_2:
	ld.global.u32 	%r12, [%rd2];
	ld.global.u32 	%r13, [%rd3];
	mad.lo.s32 	%r14, %r13, %r12, %r23;
	st.global.u32 	[%rd1], %r14;
	ld.global.u32 	%r15, [%rd2];
	ld.global.u32 	%r16, [%rd3];
	mad.lo.s32 	%r17, %r16, %r15, %r14;
	st.global.u32 	[%rd1], %r17;
	ld.global.u32 	%r18, [%rd2];
	ld.global.u32 	%r19, [%rd3];
	mad.lo.s32 	%r20, %r19, %r18, %r17;
	st.global.u32 	[%rd1], %r20;
	ld.global.u32 	%r21, [%rd2];
	ld.global.u32 	%r22, [%rd3];
	mad.lo.s32 	%r23, %r22, %r21, %r20;
	st.global.u32 	[%rd1], %r23;
	add.s32 	%r24, %r24, 4;
	setp.ne.s32 	%p2, %r24, 100;
	@%p2 bra 	$L__BB0_2;
$L__BB0_3:
	ret;

}


// ===== COMPILED SASS (sm_100) =====

	.target	sm_100

	.elftype	@"ET_EXEC"


//--------------------- .note.nv.tkinfo           --------------------------
	.section	.note.nv.tkinfo,"",@"SHT_NOTE"
	.sectionflags	@"SHF_NOTE_NV_TKINFO"
	.tkinfo
        /*0018*/ 	.word	0x00000002
        /*0030*/ 	.string	""
        /*0030*/ 	.string	"ptxas"
        /*0030*/ 	.string	"Cuda compilation tools, release 13.0, V13.0.88"
        /*0030*/ 	.string	"Build cuda_13.0.r13.0/compiler.36424714_0"
        /*0030*/ 	.string	"-arch sm_100 -m 64 "



//--------------------- .note.nv.cuinfo           --------------------------
	.section	.note.nv.cuinfo,"",@"SHT_NOTE"
	.sectionflags	@"SHF_NOTE_NV_CUINFO"
        /*0018*/ 	.short	0x0002
        /*001a*/ 	.short	0x0064
        /*001c*/ 	.short	0x0082
	.zero		2


//--------------------- .nv.info                  --------------------------
	.section	.nv.info,"",@"SHT_CUDA_INFO"
	.align	4


	//----- nvinfo : EIATTR_REGCOUNT
	.align		4
        /*0000*/ 	.byte	0x04, 0x2f
        /*0002*/ 	.short	(.L_1 - .L_0)
	.align		4
.L_0:
        /*0004*/ 	.word	index@(_Z9vectorAddPiS_S_i)
        /*0008*/ 	.word	0x00000012


	//----- nvinfo : EIATTR_FRAME_SIZE
	.align		4
.L_1:
        /*000c*/ 	.byte	0x04, 0x11
        /*000e*/ 	.short	(.L_3 - .L_2)
	.align		4
.L_2:
        /*0010*/ 	.word	index@(_Z9vectorAddPiS_S_i)
        /*0014*/ 	.word	0x00000000


	//----- nvinfo : EIATTR_MIN_STACK_SIZE
	.align		4
.L_3:
        /*0018*/ 	.byte	0x04, 0x12
        /*001a*/ 	.short	(.L_5 - .L_4)
	.align		4
.L_4:
        /*001c*/ 	.word	index@(_Z9vectorAddPiS_S_i)
        /*0020*/ 	.word	0x00000000
.L_5:


//--------------------- .nv.compat                --------------------------
	.section	.nv.compat,"",@"SHT_CUDA_COMPAT_INFO"
	.align	4
        /*0000*/ 	.byte	0x02, 0x09, 0x00, 0x00, 0x02, 0x02, 0x01, 0x00, 0x02, 0x05, 0x05, 0x00, 0x03, 0x07, 0x01, 0x01
        /*0010*/ 	.byte	0x02, 0x03, 0x00, 0x00, 0x02, 0x06, 0x01, 0x00, 0x04, 0x0b, 0x08, 0x00, 0x09, 0x00, 0x00, 0x00
        /*0020*/ 	.byte	0x00, 0x00, 0x00, 0x00


//--------------------- .nv.info._Z9vectorAddPiS_S_i --------------------------
	.section	.nv.info._Z9vectorAddPiS_S_i,"",@"SHT_CUDA_INFO"
	.sectionflags	@""
	.align	4


	//----- nvinfo : EIATTR_CUDA_API_VERSION
	.align		4
        /*0000*/ 	.byte	0x04, 0x37
        /*0002*/ 	.short	(.L_7 - .L_6)
.L_6:
        /*0004*/ 	.word	0x00000082


	//----- nvinfo : EIATTR_KPARAM_INFO
	.align		4
.L_7:
        /*0008*/ 	.byte	0x04, 0x17
        /*000a*/ 	.short	(.L_9 - .L_8)
.L_8:
        /*000c*/ 	.word	0x00000000
        /*0010*/ 	.short	0x0003
        /*0012*/ 	.short	0x0018
        /*0014*/ 	.byte	0x00, 0xf0, 0x11, 0x00


	//----- nvinfo : EIATTR_KPARAM_INFO
	.align		4
.L_9:
        /*0018*/ 	.byte	0x04, 0x17
        /*001a*/ 	.short	(.L_11 - .L_10)
.L_10:
        /*001c*/ 	.word	0x00000000
        /*0020*/ 	.short	0x0002
        /*0022*/ 	.short	0x0010
        /*0024*/ 	.byte	0x00, 0xf5, 0x21, 0x00


	//----- nvinfo : EIATTR_KPARAM_INFO
	.align		4
.L_11:
        /*0028*/ 	.byte	0x04, 0x17
        /*002a*/ 	.short	(.L_13 - .L_12)
.L_12:
        /*002c*/ 	.word	0x00000000
        /*0030*/ 	.short	0x0001
        /*0032*/ 	.short	0x0008
        /*0034*/ 	.byte	0x00, 0xf5, 0x21, 0x00


	//----- nvinfo : EIATTR_KPARAM_INFO
	.align		4
.L_13:
        /*0038*/ 	.byte	0x04, 0x17
        /*003a*/ 	.short	(.L_15 - .L_14)
.L_14:
        /*003c*/ 	.word	0x00000000
        /*0040*/ 	.short	0x0000
        /*0042*/ 	.short	0x0000
        /*0044*/ 	.byte	0x00, 0xf5, 0x21, 0x00


	//----- nvinfo : EIATTR_SPARSE_MMA_MASK
	.align		4
.L_15:
        /*0048*/ 	.byte	0x03, 0x50
        /*004a*/ 	.short	0x0000


	//----- nvinfo : EIATTR_MAXREG_COUNT
	.align		4
        /*004c*/ 	.byte	0x03, 0x1b
        /*004e*/ 	.short	0x00ff


	//----- nvinfo : EIATTR_MERCURY_ISA_VERSION
	.align		4
        /*0050*/ 	.byte	0x03, 0x5f
        /*0052*/ 	.short	0x0101


	//----- nvinfo : EIATTR_VRC_CTA_INIT_COUNT
	.align		4
        /*0054*/ 	.byte	0x02, 0x4a
	.zero		1
	.zero		1


	//----- nvinfo : EIATTR_EXIT_INSTR_OFFSETS
	.align		4
        /*0058*/ 	.byte	0x04, 0x1c
        /*005a*/ 	.short	(.L_17 - .L_16)


	//   ....[0]....
.L_16:
        /*005c*/ 	.word	0x00000070


	//   ....[1]....
        /*0060*/ 	.word	0x00001a00


	//----- nvinfo : EIATTR_CBANK_PARAM_SIZE
	.align		4
.L_17:
        /*0064*/ 	.byte	0x03, 0x19
        /*0066*/ 	.short	0x001c


	//----- nvinfo : EIATTR_PARAM_CBANK
	.align		4
        /*0068*/ 	.byte	0x04, 0x0a
        /*006a*/ 	.short	(.L_19 - .L_18)
	.align		4
.L_18:
        /*006c*/ 	.word	index@(.nv.constant0._Z9vectorAddPiS_S_i)
        /*0070*/ 	.short	0x0380
        /*0072*/ 	.short	0x001c


	//----- nvinfo : EIATTR_SW_WAR
	.align		4
.L_19:
        /*0074*/ 	.byte	0x04, 0x36
        /*0076*/ 	.short	(.L_21 - .L_20)
.L_20:
        /*0078*/ 	.word	0x00000008
.L_21:


//--------------------- .nv.callgraph             --------------------------
	.section	.nv.callgraph,"",@"SHT_CUDA_CALLGRAPH"
	.align	4
	.sectionentsize	8
	.align		4
        /*0000*/ 	.word	0x00000000
	.align		4
        /*0004*/ 	.word	0xffffffff
	.align		4
        /*0008*/ 	.word	0x00000000
	.align		4
        /*000c*/ 	.word	0xfffffffe
	.align		4
        /*0010*/ 	.word	0x00000000
	.align		4
        /*0014*/ 	.word	0xfffffffd
	.align		4
        /*0018*/ 	.word	0x00000000
	.align		4
        /*001c*/ 	.word	0xfffffffc


//--------------------- .text._Z9vectorAddPiS_S_i --------------------------
	.section	.text._Z9vectorAddPiS_S_i,"ax",@progbits
	.align	128
        .global         _Z9vectorAddPiS_S_i
        .type           _Z9vectorAddPiS_S_i,@function
        .size           _Z9vectorAddPiS_S_i,(.L_x_1 - _Z9vectorAddPiS_S_i)
        .other          _Z9vectorAddPiS_S_i,@"STO_CUDA_ENTRY STV_DEFAULT"
_Z9vectorAddPiS_S_i:
.text._Z9vectorAddPiS_S_i:
[----:B------:R-:W-:Y:S01]  /*0000*/  LDC R1, c[0x0][0x37c] ;  /* 0x0000df00ff017b82 */ /* 0x000fe20000000800 */
[----:B------:R-:W0:Y:S07]  /*0010*/  S2R R0, SR_TID.X ;  /* 0x0000000000007919 */ /* 0x000e2e0000002100 */
[----:B------:R-:W0:Y:S01]  /*0020*/  S2UR UR4, SR_CTAID.X ;  /* 0x00000000000479c3 */ /* 0x000e220000002500 */
[----:B------:R-:W1:Y:S07]  /*0030*/  LDCU UR5, c[0x0][0x398] ;  /* 0x00007300ff0577ac */ /* 0x000e6e0008000800 */
[----:B------:R-:W0:Y:S02]  /*0040*/  LDC R9, c[0x0][0x360] ;  /* 0x0000d800ff097b82 */ /* 0x000e240000000800 */
[----:B0-----:R-:W-:-:S05]  /*0050*/  IMAD R9, R9, UR4, R0 ;  /* 0x0000000409097c24 */ /* 0x001fca000f8e0200 */
[----:B-1----:R-:W-:-:S13]  /*0060*/  ISETP.GE.AND P0, PT, R9, UR5, PT ;  /* 0x0000000509007c0c */ /* 0x002fda000bf06270 */
[----:B------:R-:W-:Y:S05]  /*0070*/  @P0 EXIT ;  /* 0x000000000000094d */ /* 0x000fea0003800000 */
[----:B------:R-:W0:Y:S01]  /*0080*/  LDC.64 R2, c[0x0][0x390] ;  /* 0x0000e400ff027b82 */ /* 0x000e220000000a00 */
[----:B------:R-:W1:Y:S07]  /*0090*/  LDCU.64 UR4, c[0x0][0x358] ;  /* 0x00006b00ff0477ac */ /* 0x000e6e0008000a00 */
[----:B------:R-:W2:Y:S08]  /*00a0*/  LDC.64 R4, c[0x0][0x380] ;  /* 0x0000e000ff047b82 */ /* 0x000eb00000000a00 */
[----:B------:R-:W3:Y:S01]  /*00b0*/  LDC.64 R6, c[0x0][0x388] ;  /* 0x0000e200ff067b82 */ /* 0x000ee20000000a00 */
[----:B0-----:R-:W-:-:S05]  /*00c0*/  IMAD.WIDE R2, R9, 0x4, R2 ;  /* 0x0000000409027825 */ /* 0x001fca00078e0202 */
[----:B-1----:R-:W4:Y:S01]  /*00d0*/  LDG.E R0, desc[UR4][R2.64] ;  /* 0x0000000402007981 */ /* 0x002f22000c1e1900 */
[----:B--2---:R-:W-:-:S04]  /*00e0*/  IMAD.WIDE R4, R9, 0x4, R4 ;  /* 0x0000000409047825 */ /* 0x004fc800078e0204 */
[----:B---3--:R-:W-:Y:S02]  /*00f0*/  IMAD.WIDE R6, R9, 0x4, R6 ;  /* 0x0000000409067825 */ /* 0x008fe400078e0206 */
[----:B------:R-:W4:Y:S04]  /*0100*/  LDG.E R9, desc[UR4][R4.64] ;  /* 0x0000000404097981 */ /* 0x000f28000c1e1900 */
[----:B------:R-:W4:Y:S02]  /*0110*/  LDG.E R8, desc[UR4][R6.64] ;  /* 0x0000000406087981 */ /* 0x000f24000c1e1900 */
[----:B----4-:R-:W-:-:S05]  /*0120*/  IMAD R9, R9, R8, R0 ;  /* 0x0000000809097224 */ /* 0x010fca00078e0200 */
[----:B------:R0:W-:Y:S04]  /*0130*/  STG.E desc[UR4][R2.64], R9 ;  /* 0x0000000902007986 */ /* 0x0001e8000c101904 */
[----:B------:R-:W2:Y:S04]  /*0140*/  LDG.E R0, desc[UR4][R4.64] ;  /* 0x0000000404007981 */ /* 0x000ea8000c1e1900 */
[----:B------:R-:W2:Y:S02]  /*0150*/  LDG.E R8, desc[UR4][R6.64] ;  /* 0x0000000406087981 */ /* 0x000ea4000c1e1900 */
[----:B--2---:R-:W-:-:S05]  /*0160*/  IMAD R11, R0, R8, R9 ;  /* 0x00000008000b7224 */ /* 0x004fca00078e0209 */
[----:B------:R1:W-:Y:S04]  /*0170*/  STG.E desc[UR4][R2.64], R11 ;  /* 0x0000000b02007986 */ /* 0x0003e8000c101904 */
[----:B------:R-:W2:Y:S04]  /*0180*/  LDG.E R0, desc[UR4][R4.64] ;  /* 0x0000000404007981 */ /* 0x000ea8000c1e1900 */
[----:B------:R-:W2:Y:S02]  /*0190*/  LDG.E R8, desc[UR4][R6.64] ;  /* 0x0000000406087981 */ /* 0x000ea4000c1e1900 */
[----:B--2---:R-:W-:-:S05]  /*01a0*/  IMAD R13, R0, R8, R11 ;  /* 0x00000008000d7224 */ /* 0x004fca00078e020b */
[----:B------:R2:W-:Y:S04]  /*01b0*/  STG.E desc[UR4][R2.64], R13 ;  /* 0x0000000d02007986 */ /* 0x0005e8000c101904 */
[----:B------:R-:W0:Y:S04]  /*01c0*/  LDG.E R0, desc[UR4][R4.64] ;  /* 0x0000000404007981 */ /* 0x000e28000c1e1900 */
[----:B------:R-:W0:Y:S02]  /*01d0*/  LDG.E R8, desc[UR4][R6.64] ;  /* 0x0000000406087981 */ /* 0x000e24000c1e1900 */
[----:B0-----:R-:W-:-:S05]  /*01e0*/  IMAD R9, R0, R8, R13 ;  /* 0x0000000800097224 */ /* 0x001fca00078e020d */
[----:B------:R0:W-:Y:S04]  /*01f0*/  STG.E desc[UR4][R2.64], R9 ;  /* 0x0000000902007986 */ /* 0x0001e8000c101904 */
[----:B------:R-:W1:Y:S04]  /*0200*/  LDG.E R0, desc[UR4][R4.64] ;  /* 0x0000000404007981 */ /* 0x000e68000c1e1900 */
[----:B------:R-:W1:Y:S02]  /*0210*/  LDG.E R8, desc[UR4][R6.64] ;  /* 0x0000000406087981 */ /* 0x000e64000c1e1900 */
[----:B-1----:R-:W-:-:S05]  /*0220*/  IMAD R11, R0, R8, R9 ;  /* 0x00000008000b7224 */ /* 0x002fca00078e0209 */
        /* <DEDUP_REMOVED lines=344> */
[----:B------:R-:W-:Y:S04]  /*17b0*/  STG.E desc[UR4][R2.64], R9 ;  /* 0x0000000902007986 */ /* 0x000fe8000c101904 */
        /* <DEDUP_REMOVED lines=11> */
[----:B------:R-:W-:Y:S04]  /*1870*/  STG.E desc[UR4][R2.64], R15 ;  /* 0x0000000f02007986 */ /* 0x000fe8000c101904 */
        /* <DEDUP_REMOVED lines=19> */
[----:B------:R-:W-:Y:S04]  /*19b0*/  STG.E desc[UR4][R2.64], R13 ;  /* 0x0000000d02007986 */ /* 0x000fe8000c101904 */
[----:B------:R-:W2:Y:S04]  /*19c0*/  LDG.E R0, desc[UR4][R4.64] ;  /* 0x0000000404007981 */ /* 0x000ea8000c1e1900 */
[----:B------:R-:W2:Y:S02]  /*19d0*/  LDG.E R8, desc[UR4][R6.64] ;  /* 0x0000000406087981 */ /* 0x000ea4000c1e1900 */
[----:B--2---:R-:W-:-:S05]  /*19e0*/  IMAD R9, R0, R8, R13 ;  /* 0x0000000800097224 */ /* 0x004fca00078e020d */
[----:B------:R-:W-:Y:S01]  /*19f0*/  STG.E desc[UR4][R2.64], R9 ;  /* 0x0000000902007986 */ /* 0x000fe2000c101904 */
[----:B------:R-:W-:Y:S05]  /*1a00*/  EXIT ;  /* 0x000000000000794d */ /* 0x000fea0003800000 */
.L_x_0:
[----:B------:R-:W-:-:S00]  /*1a10*/  BRA `(.L_x_0) ;  /* 0xfffffffc00fc7947 */ /* 0x000fc0000383ffff */
[----:B------:R-:W-:-:S00]  /*1a20*/  NOP ;  /* 0x0000000000007918 */ /* 0x000fc00000000000 */
        /* <DEDUP_REMOVED lines=13> */
.L_x_1:


//--------------------- .nv.shared.reserved.0     --------------------------
	.section	.nv.shared.reserved.0,"aw",@nobits
	.weak		__nv_reservedSMEM_offset_0_alias
	.size		__nv_reservedSMEM_offset_0_alias, 0, 64
	.other		__nv_reservedSMEM_offset_0_alias,@"STO_CUDA_RESERVED_SHARED STV_DEFAULT"
__nv_reservedSMEM_offset_0_alias:
	.zero		0
	.zero		64


//--------------------- .nv.constant0._Z9vectorAddPiS_S_i --------------------------
	.section	.nv.constant0._Z9vectorAddPiS_S_i,"a",@progbits
	.sectionflags	@""
	.align	4
.nv.constant0._Z9vectorAddPiS_S_i:
	.zero		924


//--------------------- SYMBOLS --------------------------

	.type		.nv.reservedSmem.offset0,@object
	.size		.nv.reservedSmem.offset0,0x4
